	.headerflags	@"EF_CUDA_TEXMODE_UNIFIED EF_CUDA_64BIT_ADDRESS EF_CUDA_ACCELERATORS EF_CUDA_SM90 EF_CUDA_VIRTUAL_SM(EF_CUDA_SM90)"
	.elftype	@"ET_EXEC"


//--------------------- .nv.info                  --------------------------
	.section	.nv.info,"",@"SHT_CUDA_INFO"
	.align	4


	//----- nvinfo : EIATTR_REGCOUNT
	.align		4
        /*0000*/ 	.byte	0x04, 0x2f
        /*0002*/ 	.short	(.L_3 - .L_2)
	.align		4
.L_2:
        /*0004*/ 	.word	index@(triton_poi_fused_cat_4)
        /*0008*/ 	.word	0x00000018


	//----- nvinfo : EIATTR_MIN_STACK_SIZE
	.align		4
.L_3:
        /*000c*/ 	.byte	0x04, 0x12
        /*000e*/ 	.short	(.L_5 - .L_4)
	.align		4
.L_4:
        /*0010*/ 	.word	index@(triton_poi_fused_cat_4)
        /*0014*/ 	.word	0x00000000


	//----- nvinfo : EIATTR_FRAME_SIZE
	.align		4
.L_5:
        /*0018*/ 	.byte	0x04, 0x11
        /*001a*/ 	.short	(.L_7 - .L_6)
	.align		4
.L_6:
        /*001c*/ 	.word	index@(triton_poi_fused_cat_4)
        /*0020*/ 	.word	0x00000000


	//----- nvinfo : EIATTR_MIN_STACK_SIZE
	.align		4
.L_7:
        /*0024*/ 	.byte	0x04, 0x12
        /*0026*/ 	.short	(.L_9 - .L_8)
	.align		4
.L_8:
        /*0028*/ 	.word	index@(triton_poi_fused_cat_4)
        /*002c*/ 	.word	0x00000000
.L_9:


//--------------------- .nv.info.triton_poi_fused_cat_4 --------------------------
	.section	.nv.info.triton_poi_fused_cat_4,"",@"SHT_CUDA_INFO"
	.sectionflags	@""
	.align	4


	//----- nvinfo : EIATTR_CUDA_API_VERSION
	.align		4
        /*0000*/ 	.byte	0x04, 0x37
        /*0002*/ 	.short	(.L_11 - .L_10)
.L_10:
        /*0004*/ 	.word	0x0000007c


	//----- nvinfo : EIATTR_KPARAM_INFO
	.align		4
.L_11:
        /*0008*/ 	.byte	0x04, 0x17
        /*000a*/ 	.short	(.L_13 - .L_12)
.L_12:
        /*000c*/ 	.word	0x00000000
        /*0010*/ 	.short	0x0007
        /*0012*/ 	.short	0x0038
        /*0014*/ 	.byte	0x00, 0xf0, 0x11, 0x00


	//----- nvinfo : EIATTR_KPARAM_INFO
	.align		4
.L_13:
        /*0018*/ 	.byte	0x04, 0x17
        /*001a*/ 	.short	(.L_15 - .L_14)
.L_14:
        /*001c*/ 	.word	0x00000000
        /*0020*/ 	.short	0x0006
        /*0022*/ 	.short	0x0030
        /*0024*/ 	.byte	0x00, 0xf4, 0x21, 0x00


	//----- nvinfo : EIATTR_KPARAM_INFO
	.align		4
.L_15:
        /*0028*/ 	.byte	0x04, 0x17
        /*002a*/ 	.short	(.L_17 - .L_16)
.L_16:
        /*002c*/ 	.word	0x00000000
        /*0030*/ 	.short	0x0005
        /*0032*/ 	.short	0x0028
        /*0034*/ 	.byte	0x00, 0xf4, 0x21, 0x00


	//----- nvinfo : EIATTR_KPARAM_INFO
	.align		4
.L_17:
        /*0038*/ 	.byte	0x04, 0x17
        /*003a*/ 	.short	(.L_19 - .L_18)
.L_18:
        /*003c*/ 	.word	0x00000000
        /*0040*/ 	.short	0x0004
        /*0042*/ 	.short	0x0020
        /*0044*/ 	.byte	0x00, 0xf4, 0x21, 0x00


	//----- nvinfo : EIATTR_KPARAM_INFO
	.align		4
.L_19:
        /*0048*/ 	.byte	0x04, 0x17
        /*004a*/ 	.short	(.L_21 - .L_20)
.L_20:
        /*004c*/ 	.word	0x00000000
        /*0050*/ 	.short	0x0003
        /*0052*/ 	.short	0x0018
        /*0054*/ 	.byte	0x00, 0xf4, 0x21, 0x00


	//----- nvinfo : EIATTR_KPARAM_INFO
	.align		4
.L_21:
        /*0058*/ 	.byte	0x04, 0x17
        /*005a*/ 	.short	(.L_23 - .L_22)
.L_22:
        /*005c*/ 	.word	0x00000000
        /*0060*/ 	.short	0x0002
        /*0062*/ 	.short	0x0010
        /*0064*/ 	.byte	0x00, 0xf4, 0x21, 0x00


	//----- nvinfo : EIATTR_KPARAM_INFO
	.align		4
.L_23:
        /*0068*/ 	.byte	0x04, 0x17
        /*006a*/ 	.short	(.L_25 - .L_24)
.L_24:
        /*006c*/ 	.word	0x00000000
        /*0070*/ 	.short	0x0001
        /*0072*/ 	.short	0x0008
        /*0074*/ 	.byte	0x00, 0xf4, 0x21, 0x00


	//----- nvinfo : EIATTR_KPARAM_INFO
	.align		4
.L_25:
        /*0078*/ 	.byte	0x04, 0x17
        /*007a*/ 	.short	(.L_27 - .L_26)
.L_26:
        /*007c*/ 	.word	0x00000000
        /*0080*/ 	.short	0x0000
        /*0082*/ 	.short	0x0000
        /*0084*/ 	.byte	0x00, 0xf4, 0x21, 0x00


	//----- nvinfo : EIATTR_SPARSE_MMA_MASK
	.align		4
.L_27:
        /*0088*/ 	.byte	0x03, 0x50
        /*008a*/ 	.short	0x0000


	//----- nvinfo : EIATTR_MAXREG_COUNT
	.align		4
        /*008c*/ 	.byte	0x03, 0x1b
        /*008e*/ 	.short	0x00ff


	//----- nvinfo : EIATTR_EXIT_INSTR_OFFSETS
	.align		4
        /*0090*/ 	.byte	0x04, 0x1c
        /*0092*/ 	.short	(.L_29 - .L_28)


	//   ....[0]....
.L_28:
        /*0094*/ 	.word	0x00000500


	//   ....[1]....
        /*0098*/ 	.word	0x00000520


	//----- nvinfo : EIATTR_REQNTID
	.align		4
.L_29:
        /*009c*/ 	.byte	0x04, 0x10
        /*009e*/ 	.short	(.L_31 - .L_30)
.L_30:
        /*00a0*/ 	.word	0x00000080
        /*00a4*/ 	.word	0x00000001
        /*00a8*/ 	.word	0x00000001


	//----- nvinfo : EIATTR_CBANK_PARAM_SIZE
	.align		4
.L_31:
        /*00ac*/ 	.byte	0x03, 0x19
        /*00ae*/ 	.short	0x003c


	//----- nvinfo : EIATTR_PARAM_CBANK
	.align		4
        /*00b0*/ 	.byte	0x04, 0x0a
        /*00b2*/ 	.short	(.L_33 - .L_32)
	.align		4
.L_32:
        /*00b4*/ 	.word	index@(.nv.constant0.triton_poi_fused_cat_4)
        /*00b8*/ 	.short	0x0210
        /*00ba*/ 	.short	0x003c


	//----- nvinfo : EIATTR_SW_WAR
	.align		4
.L_33:
        /*00bc*/ 	.byte	0x04, 0x36
        /*00be*/ 	.short	(.L_35 - .L_34)
.L_34:
        /*00c0*/ 	.word	0x00000008
.L_35:


//--------------------- .nv.callgraph             --------------------------
	.section	.nv.callgraph,"",@"SHT_CUDA_CALLGRAPH"
	.align	4
	.sectionentsize	8
	.align		4
        /*0000*/ 	.word	0x00000000
	.align		4
        /*0004*/ 	.word	0xffffffff
	.align		4
        /*0008*/ 	.word	0x00000000
	.align		4
        /*000c*/ 	.word	0xfffffffe
	.align		4
        /*0010*/ 	.word	0x00000000
	.align		4
        /*0014*/ 	.word	0xfffffffd
	.align		4
        /*0018*/ 	.word	0x00000000
	.align		4
        /*001c*/ 	.word	0xfffffffc


//--------------------- .nv.constant4             --------------------------
	.section	.nv.constant4,"a",@progbits
	.align	8
	.align		8
.nv.constant4:
        /*0000*/ 	.dword	_$_str
	.align		8
        /*0008*/ 	.dword	_$_str_$_2


//--------------------- .text.triton_poi_fused_cat_4 --------------------------
	.section	.text.triton_poi_fused_cat_4,"ax",@progbits
	.align	128
        .global         triton_poi_fused_cat_4
        .type           triton_poi_fused_cat_4,@function
        .size           triton_poi_fused_cat_4,(.L_x_1 - triton_poi_fused_cat_4)
        .other          triton_poi_fused_cat_4,@"STO_CUDA_ENTRY STV_DEFAULT"
triton_poi_fused_cat_4:
.text.triton_poi_fused_cat_4:
[----:B------:R-:W0:Y:S01]  /*0000*/  LDC R1, c[0x0][0x28] ;  /* 0x00000a00ff017b82 */ /* 0x000e220000000800 */
[----:B------:R-:W1:Y:S07]  /*0010*/  S2R R0, SR_TID.X ;  /* 0x0000000000007919 */ /* 0x000e6e0000002100 */
[----:B------:R-:W2:Y:S01]  /*0020*/  LDC.64 R12, c[0x0][0x220] ;  /* 0x00008800ff0c7b82 */ /* 0x000ea20000000a00 */
[----:B------:R-:W-:Y:S01]  /*0030*/  IMAD.MOV.U32 R4, RZ, RZ, RZ ;  /* 0x000000ffff047224 */ /* 0x000fe200078e00ff */
[----:B------:R-:W-:Y:S01]  /*0040*/  ULDC.64 UR4, c[0x0][0x208] ;  /* 0x0000820000047ab9 */ /* 0x000fe20000000a00 */
[----:B------:R-:W3:Y:S01]  /*0050*/  S2R R3, SR_CTAID.X ;  /* 0x0000000000037919 */ /* 0x000ee20000002500 */
[----:B------:R-:W-:-:S04]  /*0060*/  ULDC.64 UR6, c[0x0][0x238] ;  /* 0x00008e0000067ab9 */ /* 0x000fc80000000a00 */
[----:B------:R-:W4:Y:S08]  /*0070*/  LDC.64 R14, c[0x0][0x210] ;  /* 0x00008400ff0e7b82 */ /* 0x000f300000000a00 */
[----:B------:R-:W5:Y:S08]  /*0080*/  LDC.64 R10, c[0x0][0x218] ;  /* 0x00008600ff0a7b82 */ /* 0x000f700000000a00 */
[----:B------:R-:W4:Y:S01]  /*0090*/  LDC.64 R8, c[0x0][0x228] ;  /* 0x00008a00ff087b82 */ /* 0x000f220000000a00 */
[----:B-1----:R-:W-:-:S05]  /*00a0*/  LOP3.LUT R0, R0, 0x7f, RZ, 0xc0, !PT ;  /* 0x0000007f00007812 */ /* 0x002fca00078ec0ff */
[----:B---3--:R-:W-:-:S05]  /*00b0*/  IMAD R0, R3, 0x80, R0 ;  /* 0x0000008003007824 */ /* 0x008fca00078e0200 */
[----:B------:R-:W-:-:S04]  /*00c0*/  SHF.R.S32.HI R5, RZ, 0x1f, R0 ;  /* 0x0000001fff057819 */ /* 0x000fc80000011400 */
[----:B------:R-:W-:-:S04]  /*00d0*/  LEA.HI R5, R5, R0, RZ, 0x4 ;  /* 0x0000000005057211 */ /* 0x000fc800078f20ff */
[----:B------:R-:W-:-:S05]  /*00e0*/  SHF.R.S32.HI R7, RZ, 0x4, R5 ;  /* 0x00000004ff077819 */ /* 0x000fca0000011405 */
[----:B------:R-:W-:-:S05]  /*00f0*/  IMAD.HI R2, R7, 0x5397829d, RZ ;  /* 0x5397829d07027827 */ /* 0x000fca00078e02ff */
[----:B------:R-:W-:-:S04]  /*0100*/  SHF.R.U32.HI R3, RZ, 0x1f, R2 ;  /* 0x0000001fff037819 */ /* 0x000fc80000011602 */
[----:B------:R-:W-:-:S05]  /*0110*/  LEA.HI.SX32 R2, R2, R3, 0x1a ;  /* 0x0000000302027211 */ /* 0x000fca00078fd2ff */
[----:B------:R-:W-:-:S04]  /*0120*/  IMAD R7, R2, -0xc4, R7 ;  /* 0xffffff3c02077824 */ /* 0x000fc800078e0207 */
[C---:B--2---:R-:W-:Y:S01]  /*0130*/  IMAD.WIDE R12, R7.reuse, 0x4, R12 ;  /* 0x00000004070c7825 */ /* 0x044fe200078e020c */
[----:B------:R-:W-:-:S04]  /*0140*/  ISETP.GE.AND P2, PT, R7, 0x40, PT ;  /* 0x000000400700780c */ /* 0x000fc80003f46270 */
[----:B------:R-:W-:-:S13]  /*0150*/  ISETP.LT.AND P3, PT, R0, 0x3100, !P2 ;  /* 0x000031000000780c */ /* 0x000fda0005761270 */
[----:B------:R1:W2:Y:S01]  /*0160*/  @P3 LDG.E.EL R4, desc[UR4][R12.64] ;  /* 0x000000040c043981 */ /* 0x0002a2000c2e1900 */
[----:B------:R-:W-:-:S05]  /*0170*/  IMAD.HI R2, R0, 0x5397829d, RZ ;  /* 0x5397829d00027827 */ /* 0x000fca00078e02ff */
[----:B------:R-:W-:-:S04]  /*0180*/  SHF.R.U32.HI R3, RZ, 0x1f, R2 ;  /* 0x0000001fff037819 */ /* 0x000fc80000011602 */
[----:B------:R-:W-:Y:S01]  /*0190*/  LEA.HI.SX32 R21, R2, R3, 0x16 ;  /* 0x0000000302157211 */ /* 0x000fe200078fb2ff */
[----:B-1----:R-:W-:Y:S01]  /*01a0*/  IMAD.MOV.U32 R12, RZ, RZ, RZ ;  /* 0x000000ffff0c7224 */ /* 0x002fe200078e00ff */
[----:B------:R-:W1:Y:S03]  /*01b0*/  LDC.64 R2, c[0x0][0x230] ;  /* 0x00008c00ff027b82 */ /* 0x000e660000000a00 */
[----:B------:R-:W-:-:S04]  /*01c0*/  IMAD R6, R21, -0xc40, R0 ;  /* 0xfffff3c015067824 */ /* 0x000fc800078e0200 */
[----:B------:R-:W-:Y:S02]  /*01d0*/  IMAD R17, R21, 0x400, R6 ;  /* 0x0000040015117824 */ /* 0x000fe400078e0206 */
[----:B------:R-:W-:Y:S02]  /*01e0*/  IMAD.MOV.U32 R6, RZ, RZ, RZ ;  /* 0x000000ffff067224 */ /* 0x000fe400078e00ff */
[----:B----4-:R-:W-:-:S04]  /*01f0*/  IMAD.WIDE R14, R17, 0x4, R14 ;  /* 0x00000004110e7825 */ /* 0x010fc800078e020e */
[----:B-----5:R-:W-:Y:S01]  /*0200*/  IMAD.WIDE R16, R7, 0x4, R10 ;  /* 0x0000000407107825 */ /* 0x020fe200078e020a */
[----:B------:R-:W-:Y:S01]  /*0210*/  LOP3.LUT R5, R5, 0xfffffff0, RZ, 0xc0, !PT ;  /* 0xfffffff005057812 */ /* 0x000fe200078ec0ff */
[----:B------:R-:W3:Y:S02]  /*0220*/  @P3 LDG.E R12, desc[UR4][R14.64] ;  /* 0x000000040e0c3981 */ /* 0x000ee4000c1e1900 */
[----:B0-----:R-:W-:Y:S02]  /*0230*/  IMAD.WIDE R18, R7, 0x4, R8 ;  /* 0x0000000407127825 */ /* 0x001fe400078e0208 */
[----:B------:R0:W4:Y:S02]  /*0240*/  @P3 LDG.E.EL R6, desc[UR4][R16.64] ;  /* 0x0000000410063981 */ /* 0x000124000c2e1900 */
[----:B------:R-:W-:Y:S02]  /*0250*/  IMAD.MOV.U32 R10, RZ, RZ, RZ ;  /* 0x000000ffff0a7224 */ /* 0x000fe400078e00ff */
[----:B------:R-:W-:-:S02]  /*0260*/  IMAD.MOV.U32 R8, RZ, RZ, RZ ;  /* 0x000000ffff087224 */ /* 0x000fc400078e00ff */
[----:B------:R-:W-:Y:S02]  /*0270*/  IMAD R21, R21, 0x840, RZ ;  /* 0x0000084015157824 */ /* 0x000fe400078e02ff */
[C---:B-1----:R-:W-:Y:S01]  /*0280*/  IMAD.WIDE R2, R7.reuse, 0x4, R2 ;  /* 0x0000000407027825 */ /* 0x042fe200078e0202 */
[C---:B------:R-:W-:Y:S01]  /*0290*/  ISETP.GE.AND P0, PT, R0.reuse, 0x3100, PT ;  /* 0x000031000000780c */ /* 0x040fe20003f06270 */
[----:B------:R-:W5:Y:S02]  /*02a0*/  @P3 LDG.E.EL R10, desc[UR4][R18.64] ;  /* 0x00000004120a3981 */ /* 0x000f64000c2e1900 */
[----:B------:R-:W-:Y:S02]  /*02b0*/  IMAD.IADD R5, R0, 0x1, -R5 ;  /* 0x0000000100057824 */ /* 0x000fe400078e0a05 */
[C---:B------:R-:W-:Y:S01]  /*02c0*/  IMAD.SHL.U32 R20, R7.reuse, 0x10, RZ ;  /* 0x0000001007147824 */ /* 0x040fe200078e00ff */
[----:B------:R-:W-:Y:S01]  /*02d0*/  SHF.R.S32.HI R9, RZ, 0x1f, R21 ;  /* 0x0000001fff097819 */ /* 0x000fe20000011415 */
[----:B------:R1:W5:Y:S01]  /*02e0*/  @P3 LDG.E.EL R8, desc[UR4][R2.64] ;  /* 0x0000000402083981 */ /* 0x000362000c2e1900 */
[----:B------:R-:W-:-:S02]  /*02f0*/  ISETP.GT.AND P1, PT, R7, 0x3f, !P0 ;  /* 0x0000003f0700780c */ /* 0x000fc40004724270 */
[----:B------:R-:W-:Y:S02]  /*0300*/  IADD3 R21, P4, P5, R20, R5, R21 ;  /* 0x0000000514157210 */ /* 0x000fe40007d9e015 */
[----:B------:R-:W-:Y:S02]  /*0310*/  SHF.R.S32.HI R5, RZ, 0x1f, R5 ;  /* 0x0000001fff057819 */ /* 0x000fe40000011405 */
[----:B------:R-:W-:Y:S01]  /*0320*/  SHF.R.S32.HI R20, RZ, 0x1f, R20 ;  /* 0x0000001fff147819 */ /* 0x000fe20000011414 */
[----:B0-----:R-:W-:Y:S01]  /*0330*/  IMAD.MOV.U32 R16, RZ, RZ, 0x3e800000 ;  /* 0x3e800000ff107424 */ /* 0x001fe200078e00ff */
[----:B-1----:R-:W0:Y:S02]  /*0340*/  LDC.64 R2, c[0x0][0x240] ;  /* 0x00009000ff027b82 */ /* 0x002e240000000a00 */
[----:B------:R-:W-:Y:S02]  /*0350*/  IADD3.X R20, R20, R5, R9, P4, P5 ;  /* 0x0000000514147210 */ /* 0x000fe400027ea409 */
[----:B------:R-:W-:Y:S01]  /*0360*/  LEA R14, P4, R21, UR6, 0x2 ;  /* 0x00000006150e7c11 */ /* 0x000fe2000f8810ff */
[----:B------:R-:W-:-:S03]  /*0370*/  IMAD.MOV.U32 R9, RZ, RZ, RZ ;  /* 0x000000ffff097224 */ /* 0x000fc600078e00ff */
[----:B------:R-:W-:-:S05]  /*0380*/  LEA.HI.X R15, R21, UR7, R20, 0x2, P4 ;  /* 0x00000007150f7c11 */ /* 0x000fca000a0f1414 */
[----:B------:R-:W5:Y:S01]  /*0390*/  @P1 LDG.E R9, desc[UR4][R14.64+-0x1000] ;  /* 0xfff000040e091981 */ /* 0x000f62000c1e1900 */
[----:B0-----:R-:W-:Y:S01]  /*03a0*/  IMAD.WIDE R2, R0, 0x4, R2 ;  /* 0x0000000400027825 */ /* 0x001fe200078e0202 */
[----:B--2---:R-:W-:-:S05]  /*03b0*/  SEL R4, R4, RZ, P3 ;  /* 0x000000ff04047207 */ /* 0x004fca0001800000 */
[----:B------:R-:W-:-:S04]  /*03c0*/  FADD R4, R4, 9.9999997473787516356e-06 ;  /* 0x3727c5ac04047421 */ /* 0x000fc80000000000 */
[----:B------:R-:W0:Y:S02]  /*03d0*/  MUFU.SQRT R5, R4 ;  /* 0x0000000400057308 */ /* 0x000e240000002000 */
[C---:B0-----:R-:W-:Y:S02]  /*03e0*/  FSETP.GT.AND P4, PT, R5.reuse, 8.50705917302346158658e+37, PT ;  /* 0x7e8000000500780b */ /* 0x041fe40003f84000 */
[----:B------:R-:W-:-:S11]  /*03f0*/  FSETP.GEU.AND P5, PT, R5, 1.175494350822287508e-38, PT ;  /* 0x008000000500780b */ /* 0x000fd60003fae000 */
[----:B------:R-:W-:-:S04]  /*0400*/  @P4 FMUL R5, R5, 0.25 ;  /* 0x3e80000005054820 */ /* 0x000fc80000400000 */
[----:B------:R-:W-:-:S06]  /*0410*/  @!P5 FMUL R5, R5, 16777216 ;  /* 0x4b8000000505d820 */ /* 0x000fcc0000400000 */
[----:B------:R-:W0:Y:S01]  /*0420*/  MUFU.RCP R5, R5 ;  /* 0x0000000500057308 */ /* 0x000e220000001000 */
[----:B------:R-:W-:Y:S02]  /*0430*/  FSEL R16, R16, 1, P4 ;  /* 0x3f80000010107808 */ /* 0x000fe40002000000 */
[----:B---3--:R-:W-:Y:S02]  /*0440*/  SEL R12, R12, RZ, P3 ;  /* 0x000000ff0c0c7207 */ /* 0x008fe40001800000 */
[----:B----4-:R-:W-:Y:S01]  /*0450*/  SEL R7, R6, RZ, P3 ;  /* 0x000000ff06077207 */ /* 0x010fe20001800000 */
[----:B------:R-:W-:-:S04]  /*0460*/  @!P5 FMUL R16, R16, 16777216 ;  /* 0x4b8000001010d820 */ /* 0x000fc80000400000 */
[----:B------:R-:W-:Y:S01]  /*0470*/  FADD R4, R12, -R7 ;  /* 0x800000070c047221 */ /* 0x000fe20000000000 */
[----:B-----5:R-:W-:Y:S01]  /*0480*/  SEL R10, R10, RZ, P3 ;  /* 0x000000ff0a0a7207 */ /* 0x020fe20001800000 */
[----:B0-----:R-:W-:Y:S01]  /*0490*/  FMUL R7, R5, R16 ;  /* 0x0000001005077220 */ /* 0x001fe20000400000 */
[----:B------:R-:W-:-:S03]  /*04a0*/  SEL R8, R8, RZ, P3 ;  /* 0x000000ff08087207 */ /* 0x000fc60001800000 */
[----:B------:R-:W-:-:S04]  /*04b0*/  FMUL R7, R4, R7 ;  /* 0x0000000704077220 */ /* 0x000fc80000400000 */
[----:B------:R-:W-:-:S05]  /*04c0*/  FFMA R8, R7, R10, R8 ;  /* 0x0000000a07087223 */ /* 0x000fca0000000008 */
[----:B------:R-:W-:-:S04]  /*04d0*/  FSETP.GEU.AND P3, PT, R8, RZ, PT ;  /* 0x000000ff0800720b */ /* 0x000fc80003f6e000 */
[----:B------:R-:W-:Y:S02]  /*04e0*/  FSEL R5, R8, RZ, P3 ;  /* 0x000000ff08057208 */ /* 0x000fe40001800000 */
[----:B------:R-:W-:Y:S01]  /*04f0*/  @P2 SEL R5, R9, RZ, P1 ;  /* 0x000000ff09052207 */ /* 0x000fe20000800000 */
[----:B------:R-:W-:Y:S06]  /*0500*/  @P0 EXIT ;  /* 0x000000000000094d */ /* 0x000fec0003800000 */
[----:B------:R-:W-:Y:S01]  /*0510*/  STG.E desc[UR4][R2.64], R5 ;  /* 0x0000000502007986 */ /* 0x000fe2000c101904 */
[----:B------:R-:W-:Y:S05]  /*0520*/  EXIT ;  /* 0x000000000000794d */ /* 0x000fea0003800000 */
.L_x_0:
[----:B------:R-:W-:-:S00]  /*0530*/  BRA `(.L_x_0) ;  /* 0xfffffffc00fc7947 */ /* 0x000fc0000383ffff */
[----:B------:R-:W-:-:S00]  /*0540*/  NOP ;  /* 0x0000000000007918 */ /* 0x000fc00000000000 */
        /* <DEDUP_REMOVED lines=11> */
.L_x_1:


//--------------------- .nv.global.init           --------------------------
	.section	.nv.global.init,"aw",@progbits
.nv.global.init:
	.type		_$_str,@object
	.size		_$_str,(_$_str_$_2 - _$_str)
_$_str:
        /*0000*/ 	.byte	0x5f, 0x5f, 0x43, 0x55, 0x44, 0x41, 0x5f, 0x46, 0x54, 0x5a, 0x00
	.type		_$_str_$_2,@object
	.size		_$_str_$_2,(.L_1 - _$_str_$_2)
_$_str_$_2:
        /*000b*/ 	.byte	0x5f, 0x5f, 0x43, 0x55, 0x44, 0x41, 0x5f, 0x50, 0x52, 0x45, 0x43, 0x5f, 0x53, 0x51, 0x52, 0x54
        /*001b*/ 	.byte	0x00
.L_1:


//--------------------- .nv.constant0.triton_poi_fused_cat_4 --------------------------
	.section	.nv.constant0.triton_poi_fused_cat_4,"a",@progbits
	.sectionflags	@""
	.align	4
.nv.constant0.triton_poi_fused_cat_4:
	.zero		588
